	.headerflags	@"EF_CUDA_TEXMODE_UNIFIED EF_CUDA_64BIT_ADDRESS EF_CUDA_ACCELERATORS EF_CUDA_SM90 EF_CUDA_VIRTUAL_SM(EF_CUDA_SM90)"
	.elftype	@"ET_EXEC"


//--------------------- .nv.info                  --------------------------
	.section	.nv.info,"",@"SHT_CUDA_INFO"
	.align	4


	//----- nvinfo : EIATTR_REGCOUNT
	.align		4
        /*0000*/ 	.byte	0x04, 0x2f
        /*0002*/ 	.short	(.L_3 - .L_2)
	.align		4
.L_2:
        /*0004*/ 	.word	index@(triton_poi_fused__native_batch_norm_legit_no_training_convolution_leaky_relu_2)
        /*0008*/ 	.word	0x00000014


	//----- nvinfo : EIATTR_MIN_STACK_SIZE
	.align		4
.L_3:
        /*000c*/ 	.byte	0x04, 0x12
        /*000e*/ 	.short	(.L_5 - .L_4)
	.align		4
.L_4:
        /*0010*/ 	.word	index@(triton_poi_fused__native_batch_norm_legit_no_training_convolution_leaky_relu_2)
        /*0014*/ 	.word	0x00000000


	//----- nvinfo : EIATTR_FRAME_SIZE
	.align		4
.L_5:
        /*0018*/ 	.byte	0x04, 0x11
        /*001a*/ 	.short	(.L_7 - .L_6)
	.align		4
.L_6:
        /*001c*/ 	.word	index@(triton_poi_fused__native_batch_norm_legit_no_training_convolution_leaky_relu_2)
        /*0020*/ 	.word	0x00000000


	//----- nvinfo : EIATTR_MIN_STACK_SIZE
	.align		4
.L_7:
        /*0024*/ 	.byte	0x04, 0x12
        /*0026*/ 	.short	(.L_9 - .L_8)
	.align		4
.L_8:
        /*0028*/ 	.word	index@(triton_poi_fused__native_batch_norm_legit_no_training_convolution_leaky_relu_2)
        /*002c*/ 	.word	0x00000000
.L_9:


//--------------------- .nv.info.triton_poi_fused__native_batch_norm_legit_no_training_convolution_leaky_relu_2 --------------------------
	.section	.nv.info.triton_poi_fused__native_batch_norm_legit_no_training_convolution_leaky_relu_2,"",@"SHT_CUDA_INFO"
	.sectionflags	@""
	.align	4


	//----- nvinfo : EIATTR_CUDA_API_VERSION
	.align		4
        /*0000*/ 	.byte	0x04, 0x37
        /*0002*/ 	.short	(.L_11 - .L_10)
.L_10:
        /*0004*/ 	.word	0x0000007c


	//----- nvinfo : EIATTR_KPARAM_INFO
	.align		4
.L_11:
        /*0008*/ 	.byte	0x04, 0x17
        /*000a*/ 	.short	(.L_13 - .L_12)
.L_12:
        /*000c*/ 	.word	0x00000000
        /*0010*/ 	.short	0x0007
        /*0012*/ 	.short	0x0038
        /*0014*/ 	.byte	0x00, 0xf0, 0x11, 0x00


	//----- nvinfo : EIATTR_KPARAM_INFO
	.align		4
.L_13:
        /*0018*/ 	.byte	0x04, 0x17
        /*001a*/ 	.short	(.L_15 - .L_14)
.L_14:
        /*001c*/ 	.word	0x00000000
        /*0020*/ 	.short	0x0006
        /*0022*/ 	.short	0x0030
        /*0024*/ 	.byte	0x00, 0xf4, 0x21, 0x00


	//----- nvinfo : EIATTR_KPARAM_INFO
	.align		4
.L_15:
        /*0028*/ 	.byte	0x04, 0x17
        /*002a*/ 	.short	(.L_17 - .L_16)
.L_16:
        /*002c*/ 	.word	0x00000000
        /*0030*/ 	.short	0x0005
        /*0032*/ 	.short	0x0028
        /*0034*/ 	.byte	0x00, 0xf4, 0x21, 0x00


	//----- nvinfo : EIATTR_KPARAM_INFO
	.align		4
.L_17:
        /*0038*/ 	.byte	0x04, 0x17
        /*003a*/ 	.short	(.L_19 - .L_18)
.L_18:
        /*003c*/ 	.word	0x00000000
        /*0040*/ 	.short	0x0004
        /*0042*/ 	.short	0x0020
        /*0044*/ 	.byte	0x00, 0xf4, 0x21, 0x00


	//----- nvinfo : EIATTR_KPARAM_INFO
	.align		4
.L_19:
        /*0048*/ 	.byte	0x04, 0x17
        /*004a*/ 	.short	(.L_21 - .L_20)
.L_20:
        /*004c*/ 	.word	0x00000000
        /*0050*/ 	.short	0x0003
        /*0052*/ 	.short	0x0018
        /*0054*/ 	.byte	0x00, 0xf4, 0x21, 0x00


	//----- nvinfo : EIATTR_KPARAM_INFO
	.align		4
.L_21:
        /*0058*/ 	.byte	0x04, 0x17
        /*005a*/ 	.short	(.L_23 - .L_22)
.L_22:
        /*005c*/ 	.word	0x00000000
        /*0060*/ 	.short	0x0002
        /*0062*/ 	.short	0x0010
        /*0064*/ 	.byte	0x00, 0xf4, 0x21, 0x00


	//----- nvinfo : EIATTR_KPARAM_INFO
	.align		4
.L_23:
        /*0068*/ 	.byte	0x04, 0x17
        /*006a*/ 	.short	(.L_25 - .L_24)
.L_24:
        /*006c*/ 	.word	0x00000000
        /*0070*/ 	.short	0x0001
        /*0072*/ 	.short	0x0008
        /*0074*/ 	.byte	0x00, 0xf4, 0x21, 0x00


	//----- nvinfo : EIATTR_KPARAM_INFO
	.align		4
.L_25:
        /*0078*/ 	.byte	0x04, 0x17
        /*007a*/ 	.short	(.L_27 - .L_26)
.L_26:
        /*007c*/ 	.word	0x00000000
        /*0080*/ 	.short	0x0000
        /*0082*/ 	.short	0x0000
        /*0084*/ 	.byte	0x00, 0xf4, 0x21, 0x00


	//----- nvinfo : EIATTR_SPARSE_MMA_MASK
	.align		4
.L_27:
        /*0088*/ 	.byte	0x03, 0x50
        /*008a*/ 	.short	0x0000


	//----- nvinfo : EIATTR_MAXREG_COUNT
	.align		4
        /*008c*/ 	.byte	0x03, 0x1b
        /*008e*/ 	.short	0x00ff


	//----- nvinfo : EIATTR_EXIT_INSTR_OFFSETS
	.align		4
        /*0090*/ 	.byte	0x04, 0x1c
        /*0092*/ 	.short	(.L_29 - .L_28)


	//   ....[0]....
.L_28:
        /*0094*/ 	.word	0x000003b0


	//----- nvinfo : EIATTR_REQNTID
	.align		4
.L_29:
        /*0098*/ 	.byte	0x04, 0x10
        /*009a*/ 	.short	(.L_31 - .L_30)
.L_30:
        /*009c*/ 	.word	0x00000100
        /*00a0*/ 	.word	0x00000001
        /*00a4*/ 	.word	0x00000001


	//----- nvinfo : EIATTR_CBANK_PARAM_SIZE
	.align		4
.L_31:
        /*00a8*/ 	.byte	0x03, 0x19
        /*00aa*/ 	.short	0x003c


	//----- nvinfo : EIATTR_PARAM_CBANK
	.align		4
        /*00ac*/ 	.byte	0x04, 0x0a
        /*00ae*/ 	.short	(.L_33 - .L_32)
	.align		4
.L_32:
        /*00b0*/ 	.word	index@(.nv.constant0.triton_poi_fused__native_batch_norm_legit_no_training_convolution_leaky_relu_2)
        /*00b4*/ 	.short	0x0210
        /*00b6*/ 	.short	0x003c


	//----- nvinfo : EIATTR_SW_WAR
	.align		4
.L_33:
        /*00b8*/ 	.byte	0x04, 0x36
        /*00ba*/ 	.short	(.L_35 - .L_34)
.L_34:
        /*00bc*/ 	.word	0x00000008
.L_35:


//--------------------- .nv.callgraph             --------------------------
	.section	.nv.callgraph,"",@"SHT_CUDA_CALLGRAPH"
	.align	4
	.sectionentsize	8
	.align		4
        /*0000*/ 	.word	0x00000000
	.align		4
        /*0004*/ 	.word	0xffffffff
	.align		4
        /*0008*/ 	.word	0x00000000
	.align		4
        /*000c*/ 	.word	0xfffffffe
	.align		4
        /*0010*/ 	.word	0x00000000
	.align		4
        /*0014*/ 	.word	0xfffffffd
	.align		4
        /*0018*/ 	.word	0x00000000
	.align		4
        /*001c*/ 	.word	0xfffffffc


//--------------------- .nv.constant4             --------------------------
	.section	.nv.constant4,"a",@progbits
	.align	8
	.align		8
.nv.constant4:
        /*0000*/ 	.dword	_$_str
	.align		8
        /*0008*/ 	.dword	_$_str_$_2


//--------------------- .text.triton_poi_fused__native_batch_norm_legit_no_training_convolution_leaky_relu_2 --------------------------
	.section	.text.triton_poi_fused__native_batch_norm_legit_no_training_convolution_leaky_relu_2,"ax",@progbits
	.align	128
        .global         triton_poi_fused__native_batch_norm_legit_no_training_convolution_leaky_relu_2
        .type           triton_poi_fused__native_batch_norm_legit_no_training_convolution_leaky_relu_2,@function
        .size           triton_poi_fused__native_batch_norm_legit_no_training_convolution_leaky_relu_2,(.L_x_1 - triton_poi_fused__native_batch_norm_legit_no_training_convolution_leaky_relu_2)
        .other          triton_poi_fused__native_batch_norm_legit_no_training_convolution_leaky_relu_2,@"STO_CUDA_ENTRY STV_DEFAULT"
triton_poi_fused__native_batch_norm_legit_no_training_convolution_leaky_relu_2:
.text.triton_poi_fused__native_batch_norm_legit_no_training_convolution_leaky_relu_2:
[----:B------:R-:W-:Y:S01]  /*0000*/  LDC R1, c[0x0][0x28] ;  /* 0x00000a00ff017b82 */ /* 0x000fe20000000800 */
[----:B------:R-:W1:Y:S07]  /*0010*/  S2R R0, SR_TID.X ;  /* 0x0000000000007919 */ /* 0x000e6e0000002100 */
[----:B------:R-:W2:Y:S01]  /*0020*/  LDC.64 R12, c[0x0][0x230] ;  /* 0x00008c00ff0c7b82 */ /* 0x000ea20000000a00 */
[----:B------:R-:W-:Y:S01]  /*0030*/  ULDC.64 UR4, c[0x0][0x208] ;  /* 0x0000820000047ab9 */ /* 0x000fe20000000a00 */
[----:B------:R-:W3:Y:S06]  /*0040*/  S2R R5, SR_CTAID.X ;  /* 0x0000000000057919 */ /* 0x000eec0000002500 */
[----:B------:R-:W4:Y:S08]  /*0050*/  LDC.64 R10, c[0x0][0x220] ;  /* 0x00008800ff0a7b82 */ /* 0x000f300000000a00 */
[----:B------:R-:W5:Y:S08]  /*0060*/  LDC.64 R8, c[0x0][0x228] ;  /* 0x00008a00ff087b82 */ /* 0x000f700000000a00 */
[----:B------:R-:W5:Y:S01]  /*0070*/  LDC.64 R14, c[0x0][0x238] ;  /* 0x00008e00ff0e7b82 */ /* 0x000f620000000a00 */
[----:B-1----:R-:W-:-:S02]  /*0080*/  SHF.L.U32 R0, R0, 0x1, RZ ;  /* 0x0000000100007819 */ /* 0x002fc400000006ff */
[----:B---3--:R-:W-:Y:S02]  /*0090*/  SHF.R.S32.HI R3, RZ, 0x16, R5 ;  /* 0x00000016ff037819 */ /* 0x008fe40000011405 */
[----:B------:R-:W-:Y:S02]  /*00a0*/  LOP3.LUT R0, R0, 0x1fe, RZ, 0xc0, !PT ;  /* 0x000001fe00007812 */ /* 0x000fe400078ec0ff */
[----:B------:R-:W-:Y:S02]  /*00b0*/  SGXT R3, R3, 0x1 ;  /* 0x000000010303781a */ /* 0x000fe40000000200 */
[----:B------:R-:W-:Y:S02]  /*00c0*/  LEA R0, R5, R0, 0x9 ;  /* 0x0000000005007211 */ /* 0x000fe400078e48ff */
[----:B------:R-:W1:Y:S02]  /*00d0*/  LDC.64 R4, c[0x0][0x240] ;  /* 0x00009000ff047b82 */ /* 0x000e640000000a00 */
[----:B------:R-:W-:-:S04]  /*00e0*/  LEA.HI R3, R3, R0, RZ, 0xc ;  /* 0x0000000003037211 */ /* 0x000fc800078f60ff */
[----:B------:R-:W-:-:S04]  /*00f0*/  SHF.R.S32.HI R3, RZ, 0xc, R3 ;  /* 0x0000000cff037819 */ /* 0x000fc80000011403 */
[----:B------:R-:W-:-:S04]  /*0100*/  LEA.HI R2, R3, R3, RZ, 0x7 ;  /* 0x0000000303027211 */ /* 0x000fc800078f38ff */
[----:B------:R-:W-:-:S04]  /*0110*/  LOP3.LUT R2, R2, 0xffffff80, RZ, 0xc0, !PT ;  /* 0xffffff8002027812 */ /* 0x000fc800078ec0ff */
[----:B------:R-:W-:Y:S02]  /*0120*/  IADD3 R17, R3, -R2, RZ ;  /* 0x8000000203117210 */ /* 0x000fe40007ffe0ff */
[----:B------:R-:W3:Y:S03]  /*0130*/  LDC.64 R2, c[0x0][0x210] ;  /* 0x00008400ff027b82 */ /* 0x000ee60000000a00 */
[----:B--2---:R-:W-:-:S05]  /*0140*/  IMAD.WIDE R12, R17, 0x4, R12 ;  /* 0x00000004110c7825 */ /* 0x004fca00078e020c */
[----:B------:R2:W2:Y:S01]  /*0150*/  LDG.E.EL R16, desc[UR4][R12.64] ;  /* 0x000000040c107981 */ /* 0x0004a2000c2e1900 */
[----:B----4-:R-:W-:-:S04]  /*0160*/  IMAD.WIDE R10, R17, 0x4, R10 ;  /* 0x00000004110a7825 */ /* 0x010fc800078e020a */
[----:B-----5:R-:W-:Y:S02]  /*0170*/  IMAD.WIDE R8, R17, 0x4, R8 ;  /* 0x0000000411087825 */ /* 0x020fe400078e0208 */
[----:B------:R-:W4:Y:S04]  /*0180*/  LDG.E.EL R10, desc[UR4][R10.64] ;  /* 0x000000040a0a7981 */ /* 0x000f28000c2e1900 */
[----:B------:R5:W4:Y:S01]  /*0190*/  LDG.E.EL R8, desc[UR4][R8.64] ;  /* 0x0000000408087981 */ /* 0x000b22000c2e1900 */
[----:B---3--:R-:W-:-:S05]  /*01a0*/  IMAD.WIDE R2, R0, 0x4, R2 ;  /* 0x0000000400027825 */ /* 0x008fca00078e0202 */
[----:B------:R-:W4:Y:S01]  /*01b0*/  LDG.E.64 R6, desc[UR4][R2.64] ;  /* 0x0000000402067981 */ /* 0x000f22000c1e1b00 */
[----:B0-2---:R-:W-:-:S04]  /*01c0*/  IMAD.WIDE R12, R17, 0x4, R14 ;  /* 0x00000004110c7825 */ /* 0x005fc800078e020e */
[----:B-1----:R-:W-:Y:S02]  /*01d0*/  IMAD.WIDE R4, R17, 0x4, R4 ;  /* 0x0000000411047825 */ /* 0x002fe400078e0204 */
[----:B------:R-:W2:Y:S04]  /*01e0*/  LDG.E.EL R12, desc[UR4][R12.64] ;  /* 0x000000040c0c7981 */ /* 0x000ea8000c2e1900 */
[----:B------:R0:W2:Y:S01]  /*01f0*/  LDG.E.EL R15, desc[UR4][R4.64] ;  /* 0x00000004040f7981 */ /* 0x0000a2000c2e1900 */
[----:B-----5:R-:W-:Y:S01]  /*0200*/  HFMA2.MMA R9, -RZ, RZ, 1.625, 0 ;  /* 0x3e800000ff097435 */ /* 0x020fe200000001ff */
[----:B0-----:R-:W0:Y:S02]  /*0210*/  LDC.64 R4, c[0x0][0x218] ;  /* 0x00008600ff047b82 */ /* 0x001e240000000a00 */
[----:B0-----:R-:W-:-:S04]  /*0220*/  IMAD.WIDE R4, R0, 0x4, R4 ;  /* 0x0000000400047825 */ /* 0x001fc800078e0204 */
[----:B------:R-:W-:-:S04]  /*0230*/  FADD R16, R16, 9.9999997473787516356e-06 ;  /* 0x3727c5ac10107421 */ /* 0x000fc80000000000 */
[----:B------:R-:W0:Y:S02]  /*0240*/  MUFU.SQRT R14, R16 ;  /* 0x00000010000e7308 */ /* 0x000e240000002000 */
[C---:B0-----:R-:W-:Y:S02]  /*0250*/  FSETP.GT.AND P0, PT, R14.reuse, 8.50705917302346158658e+37, PT ;  /* 0x7e8000000e00780b */ /* 0x041fe40003f04000 */
[----:B------:R-:W-:-:S11]  /*0260*/  FSETP.GEU.AND P1, PT, R14, 1.175494350822287508e-38, PT ;  /* 0x008000000e00780b */ /* 0x000fd60003f2e000 */
[----:B------:R-:W-:-:S04]  /*0270*/  @P0 FMUL R14, R14, 0.25 ;  /* 0x3e8000000e0e0820 */ /* 0x000fc80000400000 */
[----:B------:R-:W-:-:S06]  /*0280*/  @!P1 FMUL R14, R14, 16777216 ;  /* 0x4b8000000e0e9820 */ /* 0x000fcc0000400000 */
[----:B------:R-:W0:Y:S01]  /*0290*/  MUFU.RCP R14, R14 ;  /* 0x0000000e000e7308 */ /* 0x000e220000001000 */
[----:B------:R-:W-:Y:S01]  /*02a0*/  FSEL R9, R9, 1, P0 ;  /* 0x3f80000009097808 */ /* 0x000fe20000000000 */
[--C-:B----4-:R-:W-:Y:S01]  /*02b0*/  FADD R6, R6, R10.reuse ;  /* 0x0000000a06067221 */ /* 0x110fe20000000000 */
[----:B------:R-:W-:-:S03]  /*02c0*/  FADD R7, R7, R10 ;  /* 0x0000000a07077221 */ /* 0x000fc60000000000 */
[----:B------:R-:W-:-:S04]  /*02d0*/  @!P1 FMUL R9, R9, 16777216 ;  /* 0x4b80000009099820 */ /* 0x000fc80000400000 */
[----:B0-----:R-:W-:Y:S01]  /*02e0*/  FMUL R10, R14, R9 ;  /* 0x000000090e0a7220 */ /* 0x001fe20000400000 */
[C---:B------:R-:W-:Y:S01]  /*02f0*/  FADD R9, -R8.reuse, R6 ;  /* 0x0000000608097221 */ /* 0x040fe20000000100 */
[----:B------:R-:W-:-:S03]  /*0300*/  FADD R8, -R8, R7 ;  /* 0x0000000708087221 */ /* 0x000fc60000000100 */
[-C--:B------:R-:W-:Y:S01]  /*0310*/  FMUL R9, R9, R10.reuse ;  /* 0x0000000a09097220 */ /* 0x080fe20000400000 */
[----:B------:R-:W-:-:S03]  /*0320*/  FMUL R8, R8, R10 ;  /* 0x0000000a08087220 */ /* 0x000fc60000400000 */
[C-C-:B--2---:R-:W-:Y:S01]  /*0330*/  FFMA R14, R12.reuse, R9, R15.reuse ;  /* 0x000000090c0e7223 */ /* 0x144fe2000000000f */
[----:B------:R-:W-:-:S04]  /*0340*/  FFMA R15, R12, R8, R15 ;  /* 0x000000080c0f7223 */ /* 0x000fc8000000000f */
[C---:B------:R-:W-:Y:S02]  /*0350*/  FSETP.GT.AND P0, PT, R14.reuse, RZ, PT ;  /* 0x000000ff0e00720b */ /* 0x040fe40003f04000 */
[----:B------:R-:W-:Y:S01]  /*0360*/  FSETP.GT.AND P1, PT, R15, RZ, PT ;  /* 0x000000ff0f00720b */ /* 0x000fe20003f24000 */
[----:B------:R-:W-:Y:S10]  /*0370*/  STG.E.64 desc[UR4][R2.64], R6 ;  /* 0x0000000602007986 */ /* 0x000ff4000c101b04 */
[----:B------:R-:W-:-:S02]  /*0380*/  @!P0 FMUL R14, R14, 0.20000000298023223877 ;  /* 0x3e4ccccd0e0e8820 */ /* 0x000fc40000400000 */
[----:B------:R-:W-:-:S05]  /*0390*/  @!P1 FMUL R15, R15, 0.20000000298023223877 ;  /* 0x3e4ccccd0f0f9820 */ /* 0x000fca0000400000 */
[----:B------:R-:W-:Y:S01]  /*03a0*/  STG.E.64 desc[UR4][R4.64], R14 ;  /* 0x0000000e04007986 */ /* 0x000fe2000c101b04 */
[----:B------:R-:W-:Y:S05]  /*03b0*/  EXIT ;  /* 0x000000000000794d */ /* 0x000fea0003800000 */
.L_x_0:
[----:B------:R-:W-:-:S00]  /*03c0*/  BRA `(.L_x_0) ;  /* 0xfffffffc00fc7947 */ /* 0x000fc0000383ffff */
[----:B------:R-:W-:-:S00]  /*03d0*/  NOP ;  /* 0x0000000000007918 */ /* 0x000fc00000000000 */
        /* <DEDUP_REMOVED lines=10> */
.L_x_1:


//--------------------- .nv.global.init           --------------------------
	.section	.nv.global.init,"aw",@progbits
.nv.global.init:
	.type		_$_str,@object
	.size		_$_str,(_$_str_$_2 - _$_str)
_$_str:
        /*0000*/ 	.byte	0x5f, 0x5f, 0x43, 0x55, 0x44, 0x41, 0x5f, 0x46, 0x54, 0x5a, 0x00
	.type		_$_str_$_2,@object
	.size		_$_str_$_2,(.L_1 - _$_str_$_2)
_$_str_$_2:
        /*000b*/ 	.byte	0x5f, 0x5f, 0x43, 0x55, 0x44, 0x41, 0x5f, 0x50, 0x52, 0x45, 0x43, 0x5f, 0x53, 0x51, 0x52, 0x54
        /*001b*/ 	.byte	0x00
.L_1:


//--------------------- .nv.constant0.triton_poi_fused__native_batch_norm_legit_no_training_convolution_leaky_relu_2 --------------------------
	.section	.nv.constant0.triton_poi_fused__native_batch_norm_legit_no_training_convolution_leaky_relu_2,"a",@progbits
	.sectionflags	@""
	.align	4
.nv.constant0.triton_poi_fused__native_batch_norm_legit_no_training_convolution_leaky_relu_2:
	.zero		588
